//
// Generated by NVIDIA NVVM Compiler
//
// Compiler Build ID: CL-36424714
// Cuda compilation tools, release 13.0, V13.0.88
// Based on NVVM 20.0.0
//

.version 9.0
.target sm_100
.address_size 64

	// .globl	_Z24cluster_kernel_incrementPfi

.visible .entry _Z24cluster_kernel_incrementPfi(
	.param .u64 .ptr .align 1 _Z24cluster_kernel_incrementPfi_param_0,
	.param .u32 _Z24cluster_kernel_incrementPfi_param_1
)
.explicitcluster
.reqnctapercluster 2, 1, 1
{
	.reg .pred 	%p<2>;
	.reg .b32 	%r<6>;
	.reg .b32 	%f<3>;
	.reg .b64 	%rd<5>;

	ld.param.u64 	%rd1, [_Z24cluster_kernel_incrementPfi_param_0];
	ld.param.u32 	%r2, [_Z24cluster_kernel_incrementPfi_param_1];
	mov.u32 	%r3, %tid.x;
	mov.u32 	%r4, %ntid.x;
	mov.u32 	%r5, %ctaid.x;
	mad.lo.s32 	%r1, %r4, %r5, %r3;
	setp.ge.s32 	%p1, %r1, %r2;
	@%p1 bra 	$L__BB0_2;
	cvta.to.global.u64 	%rd2, %rd1;
	mul.wide.s32 	%rd3, %r1, 4;
	add.s64 	%rd4, %rd2, %rd3;
	ld.global.f32 	%f1, [%rd4];
	add.f32 	%f2, %f1, 0f3F800000;
	st.global.f32 	[%rd4], %f2;
$L__BB0_2:
	ret;

}


// ===== COMPILED SASS (sm_100) =====

	.target	sm_100

	.elftype	@"ET_EXEC"


//--------------------- .note.nv.tkinfo           --------------------------
	.section	.note.nv.tkinfo,"",@"SHT_NOTE"
	.sectionflags	@"SHF_NOTE_NV_TKINFO"
	.tkinfo
        /*0018*/ 	.word	0x00000002
        /*0030*/ 	.string	""
        /*0030*/ 	.string	"ptxas"
        /*0030*/ 	.string	"Cuda compilation tools, release 13.0, V13.0.88"
        /*0030*/ 	.string	"Build cuda_13.0.r13.0/compiler.36424714_0"
        /*0030*/ 	.string	"-arch sm_100 -m 64 "



//--------------------- .note.nv.cuinfo           --------------------------
	.section	.note.nv.cuinfo,"",@"SHT_NOTE"
	.sectionflags	@"SHF_NOTE_NV_CUINFO"
        /*0018*/ 	.short	0x0002
        /*001a*/ 	.short	0x0064
        /*001c*/ 	.short	0x0082
	.zero		2


//--------------------- .nv.info                  --------------------------
	.section	.nv.info,"",@"SHT_CUDA_INFO"
	.align	4


	//----- nvinfo : EIATTR_REGCOUNT
	.align		4
        /*0000*/ 	.byte	0x04, 0x2f
        /*0002*/ 	.short	(.L_1 - .L_0)
	.align		4
.L_0:
        /*0004*/ 	.word	index@(_Z24cluster_kernel_incrementPfi)
        /*0008*/ 	.word	0x00000008


	//----- nvinfo : EIATTR_FRAME_SIZE
	.align		4
.L_1:
        /*000c*/ 	.byte	0x04, 0x11
        /*000e*/ 	.short	(.L_3 - .L_2)
	.align		4
.L_2:
        /*0010*/ 	.word	index@(_Z24cluster_kernel_incrementPfi)
        /*0014*/ 	.word	0x00000000


	//----- nvinfo : EIATTR_MIN_STACK_SIZE
	.align		4
.L_3:
        /*0018*/ 	.byte	0x04, 0x12
        /*001a*/ 	.short	(.L_5 - .L_4)
	.align		4
.L_4:
        /*001c*/ 	.word	index@(_Z24cluster_kernel_incrementPfi)
        /*0020*/ 	.word	0x00000000
.L_5:


//--------------------- .nv.compat                --------------------------
	.section	.nv.compat,"",@"SHT_CUDA_COMPAT_INFO"
	.align	4
        /*0000*/ 	.byte	0x02, 0x09, 0x00, 0x00, 0x02, 0x02, 0x01, 0x00, 0x02, 0x05, 0x05, 0x00, 0x03, 0x07, 0x01, 0x01
        /*0010*/ 	.byte	0x02, 0x03, 0x00, 0x00, 0x02, 0x06, 0x01, 0x00, 0x04, 0x0b, 0x08, 0x00, 0x09, 0x00, 0x00, 0x00
        /*0020*/ 	.byte	0x00, 0x00, 0x00, 0x00


//--------------------- .nv.info._Z24cluster_kernel_incrementPfi --------------------------
	.section	.nv.info._Z24cluster_kernel_incrementPfi,"",@"SHT_CUDA_INFO"
	.sectionflags	@""
	.align	4


	//----- nvinfo : EIATTR_CUDA_API_VERSION
	.align		4
        /*0000*/ 	.byte	0x04, 0x37
        /*0002*/ 	.short	(.L_7 - .L_6)
.L_6:
        /*0004*/ 	.word	0x00000082


	//----- nvinfo : EIATTR_KPARAM_INFO
	.align		4
.L_7:
        /*0008*/ 	.byte	0x04, 0x17
        /*000a*/ 	.short	(.L_9 - .L_8)
.L_8:
        /*000c*/ 	.word	0x00000000
        /*0010*/ 	.short	0x0001
        /*0012*/ 	.short	0x0008
        /*0014*/ 	.byte	0x00, 0xf0, 0x11, 0x00


	//----- nvinfo : EIATTR_KPARAM_INFO
	.align		4
.L_9:
        /*0018*/ 	.byte	0x04, 0x17
        /*001a*/ 	.short	(.L_11 - .L_10)
.L_10:
        /*001c*/ 	.word	0x00000000
        /*0020*/ 	.short	0x0000
        /*0022*/ 	.short	0x0000
        /*0024*/ 	.byte	0x00, 0xf5, 0x21, 0x00


	//----- nvinfo : EIATTR_EXPLICIT_CLUSTER
	.align		4
.L_11:
        /*0028*/ 	.byte	0x01, 0x3e
	.zero		2


	//----- nvinfo : EIATTR_CTA_PER_CLUSTER
	.align		4
        /*002c*/ 	.byte	0x04, 0x3d
        /*002e*/ 	.short	(.L_13 - .L_12)
.L_12:
        /*0030*/ 	.word	0x00000002
        /*0034*/ 	.word	0x00000001
        /*0038*/ 	.word	0x00000001


	//----- nvinfo : EIATTR_SPARSE_MMA_MASK
	.align		4
.L_13:
        /*003c*/ 	.byte	0x03, 0x50
        /*003e*/ 	.short	0x0000


	//----- nvinfo : EIATTR_MAXREG_COUNT
	.align		4
        /*0040*/ 	.byte	0x03, 0x1b
        /*0042*/ 	.short	0x00ff


	//----- nvinfo : EIATTR_MERCURY_ISA_VERSION
	.align		4
        /*0044*/ 	.byte	0x03, 0x5f
        /*0046*/ 	.short	0x0101


	//----- nvinfo : EIATTR_VRC_CTA_INIT_COUNT
	.align		4
        /*0048*/ 	.byte	0x02, 0x4a
	.zero		1
	.zero		1


	//----- nvinfo : EIATTR_EXIT_INSTR_OFFSETS
	.align		4
        /*004c*/ 	.byte	0x04, 0x1c
        /*004e*/ 	.short	(.L_15 - .L_14)


	//   ....[0]....
.L_14:
        /*0050*/ 	.word	0x00000070


	//   ....[1]....
        /*0054*/ 	.word	0x000000e0


	//----- nvinfo : EIATTR_CBANK_PARAM_SIZE
	.align		4
.L_15:
        /*0058*/ 	.byte	0x03, 0x19
        /*005a*/ 	.short	0x000c


	//----- nvinfo : EIATTR_PARAM_CBANK
	.align		4
        /*005c*/ 	.byte	0x04, 0x0a
        /*005e*/ 	.short	(.L_17 - .L_16)
	.align		4
.L_16:
        /*0060*/ 	.word	index@(.nv.constant0._Z24cluster_kernel_incrementPfi)
        /*0064*/ 	.short	0x0380
        /*0066*/ 	.short	0x000c


	//----- nvinfo : EIATTR_SW_WAR
	.align		4
.L_17:
        /*0068*/ 	.byte	0x04, 0x36
        /*006a*/ 	.short	(.L_19 - .L_18)
.L_18:
        /*006c*/ 	.word	0x00000008
.L_19:


//--------------------- .nv.callgraph             --------------------------
	.section	.nv.callgraph,"",@"SHT_CUDA_CALLGRAPH"
	.align	4
	.sectionentsize	8
	.align		4
        /*0000*/ 	.word	0x00000000
	.align		4
        /*0004*/ 	.word	0xffffffff
	.align		4
        /*0008*/ 	.word	0x00000000
	.align		4
        /*000c*/ 	.word	0xfffffffe
	.align		4
        /*0010*/ 	.word	0x00000000
	.align		4
        /*0014*/ 	.word	0xfffffffd
	.align		4
        /*0018*/ 	.word	0x00000000
	.align		4
        /*001c*/ 	.word	0xfffffffc


//--------------------- .text._Z24cluster_kernel_incrementPfi --------------------------
	.section	.text._Z24cluster_kernel_incrementPfi,"ax",@progbits
	.align	128
        .global         _Z24cluster_kernel_incrementPfi
        .type           _Z24cluster_kernel_incrementPfi,@function
        .size           _Z24cluster_kernel_incrementPfi,(.L_x_1 - _Z24cluster_kernel_incrementPfi)
        .other          _Z24cluster_kernel_incrementPfi,@"STO_CUDA_ENTRY STV_DEFAULT"
_Z24cluster_kernel_incrementPfi:
.text._Z24cluster_kernel_incrementPfi:
[----:B------:R-:W-:Y:S01]  /*0000*/  LDC R1, c[0x0][0x37c] ;  /* 0x0000df00ff017b82 */ /* 0x000fe20000000800 */
[----:B------:R-:W0:Y:S01]  /*0010*/  S2R R5, SR_TID.X ;  /* 0x0000000000057919 */ /* 0x000e220000002100 */
[----:B------:R-:W0:Y:S01]  /*0020*/  LDCU UR4, c[0x0][0x360] ;  /* 0x00006c00ff0477ac */ /* 0x000e220008000800 */
[----:B------:R-:W0:Y:S01]  /*0030*/  S2R R0, SR_CTAID.X ;  /* 0x0000000000007919 */ /* 0x000e220000002500 */
[----:B------:R-:W1:Y:S01]  /*0040*/  LDCU UR5, c[0x0][0x388] ;  /* 0x00007100ff0577ac */ /* 0x000e620008000800 */
[----:B0-----:R-:W-:-:S05]  /*0050*/  IMAD R5, R0, UR4, R5 ;  /* 0x0000000400057c24 */ /* 0x001fca000f8e0205 */
[----:B-1----:R-:W-:-:S13]  /*0060*/  ISETP.GE.AND P0, PT, R5, UR5, PT ;  /* 0x0000000505007c0c */ /* 0x002fda000bf06270 */
[----:B------:R-:W-:Y:S05]  /*0070*/  @P0 EXIT ;  /* 0x000000000000094d */ /* 0x000fea0003800000 */
[----:B------:R-:W0:Y:S01]  /*0080*/  LDC.64 R2, c[0x0][0x380] ;  /* 0x0000e000ff027b82 */ /* 0x000e220000000a00 */
[----:B------:R-:W1:Y:S01]  /*0090*/  LDCU.64 UR4, c[0x0][0x358] ;  /* 0x00006b00ff0477ac */ /* 0x000e620008000a00 */
[----:B0-----:R-:W-:-:S05]  /*00a0*/  IMAD.WIDE R2, R5, 0x4, R2 ;  /* 0x0000000405027825 */ /* 0x001fca00078e0202 */
[----:B-1----:R-:W2:Y:S02]  /*00b0*/  LDG.E R0, desc[UR4][R2.64] ;  /* 0x0000000402007981 */ /* 0x002ea4000c1e1900 */
[----:B--2---:R-:W-:-:S05]  /*00c0*/  FADD R5, R0, 1 ;  /* 0x3f80000000057421 */ /* 0x004fca0000000000 */
[----:B------:R-:W-:Y:S01]  /*00d0*/  STG.E desc[UR4][R2.64], R5 ;  /* 0x0000000502007986 */ /* 0x000fe2000c101904 */
[----:B------:R-:W-:Y:S05]  /*00e0*/  EXIT ;  /* 0x000000000000794d */ /* 0x000fea0003800000 */
.L_x_0:
[----:B------:R-:W-:-:S00]  /*00f0*/  BRA `(.L_x_0) ;  /* 0xfffffffc00fc7947 */ /* 0x000fc0000383ffff */
[----:B------:R-:W-:-:S00]  /*0100*/  NOP ;  /* 0x0000000000007918 */ /* 0x000fc00000000000 */
[----:B------:R-:W-:-:S00]  /*0110*/  NOP ;  /* 0x0000000000007918 */ /* 0x000fc00000000000 */
[----:B------:R-:W-:-:S00]  /*0120*/  NOP ;  /* 0x0000000000007918 */ /* 0x000fc00000000000 */
[----:B------:R-:W-:-:S00]  /*0130*/  NOP ;  /* 0x0000000000007918 */ /* 0x000fc00000000000 */
[----:B------:R-:W-:-:S00]  /*0140*/  NOP ;  /* 0x0000000000007918 */ /* 0x000fc00000000000 */
[----:B------:R-:W-:-:S00]  /*0150*/  NOP ;  /* 0x0000000000007918 */ /* 0x000fc00000000000 */
[----:B------:R-:W-:-:S00]  /*0160*/  NOP ;  /* 0x0000000000007918 */ /* 0x000fc00000000000 */
[----:B------:R-:W-:-:S00]  /*0170*/  NOP ;  /* 0x0000000000007918 */ /* 0x000fc00000000000 */
.L_x_1:


//--------------------- .nv.shared.reserved.0     --------------------------
	.section	.nv.shared.reserved.0,"aw",@nobits
	.weak		__nv_reservedSMEM_offset_0_alias
	.size		__nv_reservedSMEM_offset_0_alias, 0, 64
	.other		__nv_reservedSMEM_offset_0_alias,@"STO_CUDA_RESERVED_SHARED STV_DEFAULT"
__nv_reservedSMEM_offset_0_alias:
	.zero		0
	.zero		64


//--------------------- .nv.constant0._Z24cluster_kernel_incrementPfi --------------------------
	.section	.nv.constant0._Z24cluster_kernel_incrementPfi,"a",@progbits
	.sectionflags	@""
	.align	4
.nv.constant0._Z24cluster_kernel_incrementPfi:
	.zero		908


//--------------------- SYMBOLS --------------------------

	.type		.nv.reservedSmem.offset0,@object
	.size		.nv.reservedSmem.offset0,0x4
